	.headerflags	@"EF_CUDA_TEXMODE_UNIFIED EF_CUDA_64BIT_ADDRESS EF_CUDA_ACCELERATORS EF_CUDA_SM90 EF_CUDA_VIRTUAL_SM(EF_CUDA_SM90)"
	.elftype	@"ET_EXEC"


//--------------------- .nv.info                  --------------------------
	.section	.nv.info,"",@"SHT_CUDA_INFO"
	.align	4


	//----- nvinfo : EIATTR_REGCOUNT
	.align		4
        /*0000*/ 	.byte	0x04, 0x2f
        /*0002*/ 	.short	(.L_3 - .L_2)
	.align		4
.L_2:
        /*0004*/ 	.word	index@(triton_poi_fused__native_batch_norm_legit_no_training_hardtanh_10)
        /*0008*/ 	.word	0x00000026


	//----- nvinfo : EIATTR_MIN_STACK_SIZE
	.align		4
.L_3:
        /*000c*/ 	.byte	0x04, 0x12
        /*000e*/ 	.short	(.L_5 - .L_4)
	.align		4
.L_4:
        /*0010*/ 	.word	index@(triton_poi_fused__native_batch_norm_legit_no_training_hardtanh_10)
        /*0014*/ 	.word	0x00000000


	//----- nvinfo : EIATTR_FRAME_SIZE
	.align		4
.L_5:
        /*0018*/ 	.byte	0x04, 0x11
        /*001a*/ 	.short	(.L_7 - .L_6)
	.align		4
.L_6:
        /*001c*/ 	.word	index@(triton_poi_fused__native_batch_norm_legit_no_training_hardtanh_10)
        /*0020*/ 	.word	0x00000000


	//----- nvinfo : EIATTR_MIN_STACK_SIZE
	.align		4
.L_7:
        /*0024*/ 	.byte	0x04, 0x12
        /*0026*/ 	.short	(.L_9 - .L_8)
	.align		4
.L_8:
        /*0028*/ 	.word	index@(triton_poi_fused__native_batch_norm_legit_no_training_hardtanh_10)
        /*002c*/ 	.word	0x00000000
.L_9:


//--------------------- .nv.info.triton_poi_fused__native_batch_norm_legit_no_training_hardtanh_10 --------------------------
	.section	.nv.info.triton_poi_fused__native_batch_norm_legit_no_training_hardtanh_10,"",@"SHT_CUDA_INFO"
	.sectionflags	@""
	.align	4


	//----- nvinfo : EIATTR_CUDA_API_VERSION
	.align		4
        /*0000*/ 	.byte	0x04, 0x37
        /*0002*/ 	.short	(.L_11 - .L_10)
.L_10:
        /*0004*/ 	.word	0x0000007c


	//----- nvinfo : EIATTR_KPARAM_INFO
	.align		4
.L_11:
        /*0008*/ 	.byte	0x04, 0x17
        /*000a*/ 	.short	(.L_13 - .L_12)
.L_12:
        /*000c*/ 	.word	0x00000000
        /*0010*/ 	.short	0x0006
        /*0012*/ 	.short	0x0030
        /*0014*/ 	.byte	0x00, 0xf0, 0x11, 0x00


	//----- nvinfo : EIATTR_KPARAM_INFO
	.align		4
.L_13:
        /*0018*/ 	.byte	0x04, 0x17
        /*001a*/ 	.short	(.L_15 - .L_14)
.L_14:
        /*001c*/ 	.word	0x00000000
        /*0020*/ 	.short	0x0005
        /*0022*/ 	.short	0x0028
        /*0024*/ 	.byte	0x00, 0xf4, 0x21, 0x00


	//----- nvinfo : EIATTR_KPARAM_INFO
	.align		4
.L_15:
        /*0028*/ 	.byte	0x04, 0x17
        /*002a*/ 	.short	(.L_17 - .L_16)
.L_16:
        /*002c*/ 	.word	0x00000000
        /*0030*/ 	.short	0x0004
        /*0032*/ 	.short	0x0020
        /*0034*/ 	.byte	0x00, 0xf4, 0x21, 0x00


	//----- nvinfo : EIATTR_KPARAM_INFO
	.align		4
.L_17:
        /*0038*/ 	.byte	0x04, 0x17
        /*003a*/ 	.short	(.L_19 - .L_18)
.L_18:
        /*003c*/ 	.word	0x00000000
        /*0040*/ 	.short	0x0003
        /*0042*/ 	.short	0x0018
        /*0044*/ 	.byte	0x00, 0xf4, 0x21, 0x00


	//----- nvinfo : EIATTR_KPARAM_INFO
	.align		4
.L_19:
        /*0048*/ 	.byte	0x04, 0x17
        /*004a*/ 	.short	(.L_21 - .L_20)
.L_20:
        /*004c*/ 	.word	0x00000000
        /*0050*/ 	.short	0x0002
        /*0052*/ 	.short	0x0010
        /*0054*/ 	.byte	0x00, 0xf4, 0x21, 0x00


	//----- nvinfo : EIATTR_KPARAM_INFO
	.align		4
.L_21:
        /*0058*/ 	.byte	0x04, 0x17
        /*005a*/ 	.short	(.L_23 - .L_22)
.L_22:
        /*005c*/ 	.word	0x00000000
        /*0060*/ 	.short	0x0001
        /*0062*/ 	.short	0x0008
        /*0064*/ 	.byte	0x00, 0xf4, 0x21, 0x00


	//----- nvinfo : EIATTR_KPARAM_INFO
	.align		4
.L_23:
        /*0068*/ 	.byte	0x04, 0x17
        /*006a*/ 	.short	(.L_25 - .L_24)
.L_24:
        /*006c*/ 	.word	0x00000000
        /*0070*/ 	.short	0x0000
        /*0072*/ 	.short	0x0000
        /*0074*/ 	.byte	0x00, 0xf4, 0x21, 0x00


	//----- nvinfo : EIATTR_SPARSE_MMA_MASK
	.align		4
.L_25:
        /*0078*/ 	.byte	0x03, 0x50
        /*007a*/ 	.short	0x0000


	//----- nvinfo : EIATTR_MAXREG_COUNT
	.align		4
        /*007c*/ 	.byte	0x03, 0x1b
        /*007e*/ 	.short	0x00ff


	//----- nvinfo : EIATTR_EXIT_INSTR_OFFSETS
	.align		4
        /*0080*/ 	.byte	0x04, 0x1c
        /*0082*/ 	.short	(.L_27 - .L_26)


	//   ....[0]....
.L_26:
        /*0084*/ 	.word	0x00000bd0


	//----- nvinfo : EIATTR_REQNTID
	.align		4
.L_27:
        /*0088*/ 	.byte	0x04, 0x10
        /*008a*/ 	.short	(.L_29 - .L_28)
.L_28:
        /*008c*/ 	.word	0x00000080
        /*0090*/ 	.word	0x00000001
        /*0094*/ 	.word	0x00000001


	//----- nvinfo : EIATTR_CBANK_PARAM_SIZE
	.align		4
.L_29:
        /*0098*/ 	.byte	0x03, 0x19
        /*009a*/ 	.short	0x0034


	//----- nvinfo : EIATTR_PARAM_CBANK
	.align		4
        /*009c*/ 	.byte	0x04, 0x0a
        /*009e*/ 	.short	(.L_31 - .L_30)
	.align		4
.L_30:
        /*00a0*/ 	.word	index@(.nv.constant0.triton_poi_fused__native_batch_norm_legit_no_training_hardtanh_10)
        /*00a4*/ 	.short	0x0210
        /*00a6*/ 	.short	0x0034


	//----- nvinfo : EIATTR_SW_WAR
	.align		4
.L_31:
        /*00a8*/ 	.byte	0x04, 0x36
        /*00aa*/ 	.short	(.L_33 - .L_32)
.L_32:
        /*00ac*/ 	.word	0x00000008
.L_33:


//--------------------- .nv.callgraph             --------------------------
	.section	.nv.callgraph,"",@"SHT_CUDA_CALLGRAPH"
	.align	4
	.sectionentsize	8
	.align		4
        /*0000*/ 	.word	0x00000000
	.align		4
        /*0004*/ 	.word	0xffffffff
	.align		4
        /*0008*/ 	.word	0x00000000
	.align		4
        /*000c*/ 	.word	0xfffffffe
	.align		4
        /*0010*/ 	.word	0x00000000
	.align		4
        /*0014*/ 	.word	0xfffffffd
	.align		4
        /*0018*/ 	.word	0x00000000
	.align		4
        /*001c*/ 	.word	0xfffffffc


//--------------------- .nv.constant4             --------------------------
	.section	.nv.constant4,"a",@progbits
	.align	8
	.align		8
.nv.constant4:
        /*0000*/ 	.dword	_$_str
	.align		8
        /*0008*/ 	.dword	_$_str_$_2


//--------------------- .text.triton_poi_fused__native_batch_norm_legit_no_training_hardtanh_10 --------------------------
	.section	.text.triton_poi_fused__native_batch_norm_legit_no_training_hardtanh_10,"ax",@progbits
	.align	128
        .global         triton_poi_fused__native_batch_norm_legit_no_training_hardtanh_10
        .type           triton_poi_fused__native_batch_norm_legit_no_training_hardtanh_10,@function
        .size           triton_poi_fused__native_batch_norm_legit_no_training_hardtanh_10,(.L_x_1 - triton_poi_fused__native_batch_norm_legit_no_training_hardtanh_10)
        .other          triton_poi_fused__native_batch_norm_legit_no_training_hardtanh_10,@"STO_CUDA_ENTRY STV_DEFAULT"
triton_poi_fused__native_batch_norm_legit_no_training_hardtanh_10:
.text.triton_poi_fused__native_batch_norm_legit_no_training_hardtanh_10:
[----:B------:R-:W-:Y:S01]  /*0000*/  LDC R1, c[0x0][0x28] ;  /* 0x00000a00ff017b82 */ /* 0x000fe20000000800 */
[----:B------:R-:W1:Y:S07]  /*0010*/  S2R R0, SR_TID.X ;  /* 0x0000000000007919 */ /* 0x000e6e0000002100 */
[----:B------:R-:W2:Y:S01]  /*0020*/  LDC.64 R16, c[0x0][0x220] ;  /* 0x00008800ff107b82 */ /* 0x000ea20000000a00 */
[----:B------:R-:W-:Y:S01]  /*0030*/  ULDC.64 UR4, c[0x0][0x208] ;  /* 0x0000820000047ab9 */ /* 0x000fe20000000a00 */
[----:B------:R-:W3:Y:S06]  /*0040*/  S2R R3, SR_CTAID.X ;  /* 0x0000000000037919 */ /* 0x000eec0000002500 */
[----:B------:R-:W4:Y:S08]  /*0050*/  LDC.64 R20, c[0x0][0x218] ;  /* 0x00008600ff147b82 */ /* 0x000f300000000a00 */
[----:B------:R-:W5:Y:S08]  /*0060*/  LDC.64 R22, c[0x0][0x210] ;  /* 0x00008400ff167b82 */ /* 0x000f700000000a00 */
[----:B------:R-:W5:Y:S01]  /*0070*/  LDC.64 R32, c[0x0][0x230] ;  /* 0x00008c00ff207b82 */ /* 0x000f620000000a00 */
[----:B-1----:R-:W-:-:S04]  /*0080*/  SHF.L.U32 R0, R0, 0x2, RZ ;  /* 0x0000000200007819 */ /* 0x002fc800000006ff */
[----:B------:R-:W-:-:S04]  /*0090*/  LOP3.LUT R0, R0, 0x1fc, RZ, 0xc0, !PT ;  /* 0x000001fc00007812 */ /* 0x000fc800078ec0ff */
[----:B---3--:R-:W-:-:S05]  /*00a0*/  LEA R2, R3, R0, 0xa ;  /* 0x0000000003027211 */ /* 0x008fca00078e50ff */
[----:B------:R-:W-:-:S05]  /*00b0*/  IMAD.HI R0, R2, 0x38e38e39, RZ ;  /* 0x38e38e3902007827 */ /* 0x000fca00078e02ff */
[----:B------:R-:W-:-:S04]  /*00c0*/  SHF.R.U32.HI R3, RZ, 0x1f, R0 ;  /* 0x0000001fff037819 */ /* 0x000fc80000011600 */
[----:B------:R-:W-:-:S05]  /*00d0*/  LEA.HI.SX32 R3, R0, R3, 0x1b ;  /* 0x0000000300037211 */ /* 0x000fca00078fdaff */
[----:B------:R-:W-:-:S04]  /*00e0*/  IMAD R19, R3, -0x90, R2 ;  /* 0xffffff7003137824 */ /* 0x000fc800078e0202 */
[----:B--2---:R-:W-:-:S06]  /*00f0*/  IMAD.WIDE R12, R19, 0x4, R16 ;  /* 0x00000004130c7825 */ /* 0x004fcc00078e0210 */
[----:B------:R-:W2:Y:S01]  /*0100*/  LDG.E.EL.128 R12, desc[UR4][R12.64] ;  /* 0x000000040c0c7981 */ /* 0x000ea2000c2e1d00 */
[----:B------:R-:W-:Y:S01]  /*0110*/  IADD3 R3, R2, 0x200, RZ ;  /* 0x0000020002037810 */ /* 0x000fe20007ffe0ff */
[----:B----4-:R-:W-:-:S04]  /*0120*/  IMAD.WIDE R8, R19, 0x4, R20 ;  /* 0x0000000413087825 */ /* 0x010fc800078e0214 */
[----:B------:R-:W-:Y:S02]  /*0130*/  IMAD.HI R0, R3, 0x38e38e39, RZ ;  /* 0x38e38e3903007827 */ /* 0x000fe400078e02ff */
[----:B------:R-:W3:Y:S02]  /*0140*/  LDG.E.EL.128 R8, desc[UR4][R8.64] ;  /* 0x0000000408087981 */ /* 0x000ee4000c2e1d00 */
[----:B-----5:R-:W-:Y:S01]  /*0150*/  IMAD.WIDE R22, R2, 0x4, R22 ;  /* 0x0000000402167825 */ /* 0x020fe200078e0216 */
[----:B------:R-:W-:-:S04]  /*0160*/  SHF.R.U32.HI R25, RZ, 0x1f, R0 ;  /* 0x0000001fff197819 */ /* 0x000fc80000011600 */
[----:B------:R-:W3:Y:S01]  /*0170*/  LDG.E.128 R4, desc[UR4][R22.64] ;  /* 0x0000000416047981 */ /* 0x000ee2000c1e1d00 */
[----:B------:R-:W-:-:S03]  /*0180*/  LEA.HI.SX32 R0, R0, R25, 0x1b ;  /* 0x0000001900007211 */ /* 0x000fc600078fdaff */
[----:B------:R1:W4:Y:S02]  /*0190*/  LDG.E.128 R28, desc[UR4][R22.64+0x800] ;  /* 0x00080004161c7981 */ /* 0x000324000c1e1d00 */
[----:B------:R-:W-:-:S04]  /*01a0*/  IMAD R3, R0, -0x90, R3 ;  /* 0xffffff7000037824 */ /* 0x000fc800078e0203 */
[----:B------:R-:W-:Y:S01]  /*01b0*/  IMAD.WIDE R24, R3, 0x4, R20 ;  /* 0x0000000403187825 */ /* 0x000fe200078e0214 */
[----:B-1----:R-:W1:Y:S05]  /*01c0*/  LDC.64 R22, c[0x0][0x228] ;  /* 0x00008a00ff167b82 */ /* 0x002e6a0000000a00 */
[----:B------:R-:W4:Y:S01]  /*01d0*/  LDG.E.EL.128 R24, desc[UR4][R24.64] ;  /* 0x0000000418187981 */ /* 0x000f22000c2e1d00 */
[----:B------:R-:W-:Y:S01]  /*01e0*/  HFMA2.MMA R0, -RZ, RZ, 1.625, 0 ;  /* 0x3e800000ff007435 */ /* 0x000fe200000001ff */
[----:B-1----:R-:W-:-:S04]  /*01f0*/  IMAD.WIDE R34, R19, 0x4, R22 ;  /* 0x0000000413227825 */ /* 0x002fc800078e0216 */
[----:B--2---:R-:W-:Y:S01]  /*0200*/  FADD R18, R12, 9.9999997473787516356e-06 ;  /* 0x3727c5ac0c127421 */ /* 0x004fe20000000000 */
[----:B------:R-:W-:-:S05]  /*0210*/  FADD R20, R13, 9.9999997473787516356e-06 ;  /* 0x3727c5ac0d147421 */ /* 0x000fca0000000000 */
[----:B------:R-:W1:Y:S01]  /*0220*/  MUFU.SQRT R18, R18 ;  /* 0x0000001200127308 */ /* 0x000e620000002000 */
[----:B------:R-:W-:-:S07]  /*0230*/  FADD R14, R14, 9.9999997473787516356e-06 ;  /* 0x3727c5ac0e0e7421 */ /* 0x000fce0000000000 */
[----:B------:R-:W2:Y:S01]  /*0240*/  MUFU.SQRT R20, R20 ;  /* 0x0000001400147308 */ /* 0x000ea20000002000 */
[----:B------:R-:W-:-:S07]  /*0250*/  FADD R15, R15, 9.9999997473787516356e-06 ;  /* 0x3727c5ac0f0f7421 */ /* 0x000fce0000000000 */
[----:B------:R-:W5:Y:S01]  /*0260*/  MUFU.SQRT R12, R14 ;  /* 0x0000000e000c7308 */ /* 0x000f620000002000 */
[----:B-1----:R-:W-:-:S07]  /*0270*/  FSETP.GT.AND P6, PT, R18, 8.50705917302346158658e+37, PT ;  /* 0x7e8000001200780b */ /* 0x002fce0003fc4000 */
[----:B------:R-:W1:Y:S01]  /*0280*/  MUFU.SQRT R13, R15 ;  /* 0x0000000f000d7308 */ /* 0x000e620000002000 */
[----:B--2---:R-:W-:Y:S02]  /*0290*/  FSETP.GT.AND P5, PT, R20, 8.50705917302346158658e+37, PT ;  /* 0x7e8000001400780b */ /* 0x004fe40003fa4000 */
[----:B------:R-:W-:Y:S02]  /*02a0*/  FSETP.GEU.AND P4, PT, R18, 1.175494350822287508e-38, PT ;  /* 0x008000001200780b */ /* 0x000fe40003f8e000 */
[----:B------:R-:W-:Y:S02]  /*02b0*/  FSETP.GEU.AND P3, PT, R20, 1.175494350822287508e-38, PT ;  /* 0x008000001400780b */ /* 0x000fe40003f6e000 */
[----:B-----5:R-:W-:Y:S01]  /*02c0*/  FSETP.GT.AND P2, PT, R12, 8.50705917302346158658e+37, PT ;  /* 0x7e8000000c00780b */ /* 0x020fe20003f44000 */
[----:B------:R-:W-:Y:S01]  /*02d0*/  @P6 FMUL R18, R18, 0.25 ;  /* 0x3e80000012126820 */ /* 0x000fe20000400000 */
[----:B---3--:R-:W-:Y:S01]  /*02e0*/  FADD R4, R4, -R8 ;  /* 0x8000000804047221 */ /* 0x008fe20000000000 */
[----:B------:R-:W-:-:S02]  /*02f0*/  FSETP.GEU.AND P0, PT, R12, 1.175494350822287508e-38, PT ;  /* 0x008000000c00780b */ /* 0x000fc40003f0e000 */
[----:B------:R-:W-:Y:S02]  /*0300*/  FSEL R8, R0, 1, P6 ;  /* 0x3f80000000087808 */ /* 0x000fe40003000000 */
[----:B------:R-:W-:Y:S01]  /*0310*/  @P5 FMUL R20, R20, 0.25 ;  /* 0x3e80000014145820 */ /* 0x000fe20000400000 */
[C---:B-1----:R-:W-:Y:S01]  /*0320*/  FSETP.GT.AND P1, PT, R13.reuse, 8.50705917302346158658e+37, PT ;  /* 0x7e8000000d00780b */ /* 0x042fe20003f24000 */
[----:B------:R-:W-:Y:S01]  /*0330*/  @!P4 FMUL R18, R18, 16777216 ;  /* 0x4b8000001212c820 */ /* 0x000fe20000400000 */
[----:B------:R-:W-:Y:S01]  /*0340*/  FSETP.GEU.AND P6, PT, R13, 1.175494350822287508e-38, PT ;  /* 0x008000000d00780b */ /* 0x000fe20003fce000 */
[----:B------:R-:W-:Y:S01]  /*0350*/  @!P3 FMUL R20, R20, 16777216 ;  /* 0x4b8000001414b820 */ /* 0x000fe20000400000 */
[----:B------:R-:W-:Y:S02]  /*0360*/  FADD R5, R5, -R9 ;  /* 0x8000000905057221 */ /* 0x000fe40000000000 */
[----:B------:R-:W1:Y:S01]  /*0370*/  MUFU.RCP R9, R18 ;  /* 0x0000001200097308 */ /* 0x000e620000001000 */
[----:B------:R-:W-:Y:S01]  /*0380*/  @P2 FMUL R12, R12, 0.25 ;  /* 0x3e8000000c0c2820 */ /* 0x000fe20000400000 */
[----:B------:R-:W-:-:S06]  /*0390*/  FADD R7, R7, -R11 ;  /* 0x8000000b07077221 */ /* 0x000fcc0000000000 */
[----:B------:R-:W2:Y:S01]  /*03a0*/  MUFU.RCP R20, R20 ;  /* 0x0000001400147308 */ /* 0x000ea20000001000 */
[----:B------:R-:W-:Y:S01]  /*03b0*/  @P1 FMUL R13, R13, 0.25 ;  /* 0x3e8000000d0d1820 */ /* 0x000fe20000400000 */
[----:B------:R-:W-:Y:S01]  /*03c0*/  @!P0 FMUL R12, R12, 16777216 ;  /* 0x4b8000000c0c8820 */ /* 0x000fe20000400000 */
[----:B------:R-:W-:Y:S01]  /*03d0*/  FSEL R11, R0, 1, P5 ;  /* 0x3f800000000b7808 */ /* 0x000fe20002800000 */
[----:B----4-:R-:W-:Y:S01]  /*03e0*/  FADD R29, R29, -R25 ;  /* 0x800000191d1d7221 */ /* 0x010fe20000000000 */
[----:B------:R-:W-:Y:S01]  /*03f0*/  @!P6 FMUL R13, R13, 16777216 ;  /* 0x4b8000000d0de820 */ /* 0x000fe20000400000 */
[----:B------:R-:W-:Y:S01]  /*0400*/  FADD R24, R28, -R24 ;  /* 0x800000181c187221 */ /* 0x000fe20000000000 */
[----:B------:R-:W-:Y:S01]  /*0410*/  @!P4 FMUL R8, R8, 16777216 ;  /* 0x4b8000000808c820 */ /* 0x000fe20000400000 */
[----:B------:R-:W3:Y:S01]  /*0420*/  MUFU.RCP R25, R12 ;  /* 0x0000000c00197308 */ /* 0x000ee20000001000 */
[----:B------:R-:W-:Y:S02]  /*0430*/  @!P3 FMUL R11, R11, 16777216 ;  /* 0x4b8000000b0bb820 */ /* 0x000fe40000400000 */
[----:B-1----:R-:W-:Y:S01]  /*0440*/  FMUL R9, R9, R8 ;  /* 0x0000000809097220 */ /* 0x002fe20000400000 */
[----:B------:R-:W-:-:S04]  /*0450*/  FSEL R8, R0, 1, P2 ;  /* 0x3f80000000087808 */ /* 0x000fc80001000000 */
[----:B------:R-:W1:Y:S01]  /*0460*/  MUFU.RCP R28, R13 ;  /* 0x0000000d001c7308 */ /* 0x000e620000001000 */
[----:B--2---:R-:W-:Y:S01]  /*0470*/  FMUL R18, R20, R11 ;  /* 0x0000000b14127220 */ /* 0x004fe20000400000 */
[----:B------:R-:W-:Y:S01]  /*0480*/  FSEL R11, R0, 1, P1 ;  /* 0x3f800000000b7808 */ /* 0x000fe20000800000 */
[----:B------:R-:W-:Y:S01]  /*0490*/  @!P0 FMUL R8, R8, 16777216 ;  /* 0x4b80000008088820 */ /* 0x000fe20000400000 */
[----:B------:R-:W-:-:S03]  /*04a0*/  FMUL R21, R9, R4 ;  /* 0x0000000409157220 */ /* 0x000fc60000400000 */
[----:B------:R-:W-:Y:S01]  /*04b0*/  @!P6 FMUL R11, R11, 16777216 ;  /* 0x4b8000000b0be820 */ /* 0x000fe20000400000 */
[----:B---3--:R-:W-:Y:S01]  /*04c0*/  FMUL R25, R25, R8 ;  /* 0x0000000819197220 */ /* 0x008fe20000400000 */
[----:B------:R-:W-:Y:S01]  /*04d0*/  FADD R6, R6, -R10 ;  /* 0x8000000a06067221 */ /* 0x000fe20000000000 */
[----:B0-----:R-:W-:-:S04]  /*04e0*/  IMAD.WIDE R8, R19, 0x4, R32 ;  /* 0x0000000413087825 */ /* 0x001fc800078e0220 */
[----:B------:R-:W-:Y:S01]  /*04f0*/  FMUL R18, R18, R5 ;  /* 0x0000000512127220 */ /* 0x000fe20000400000 */
[----:B-1----:R-:W-:Y:S01]  /*0500*/  FMUL R28, R28, R11 ;  /* 0x0000000b1c1c7220 */ /* 0x002fe20000400000 */
[----:B------:R-:W-:Y:S01]  /*0510*/  FMUL R25, R25, R6 ;  /* 0x0000000619197220 */ /* 0x000fe20000400000 */
[----:B------:R-:W2:Y:S02]  /*0520*/  LDG.E.EL.128 R8, desc[UR4][R8.64] ;  /* 0x0000000408087981 */ /* 0x000ea4000c2e1d00 */
[----:B------:R-:W-:Y:S02]  /*0530*/  FMUL R28, R28, R7 ;  /* 0x000000071c1c7220 */ /* 0x000fe40000400000 */
[----:B------:R-:W2:Y:S01]  /*0540*/  LDG.E.EL.128 R4, desc[UR4][R34.64] ;  /* 0x0000000422047981 */ /* 0x000ea2000c2e1d00 */
[----:B------:R-:W-:-:S06]  /*0550*/  IMAD.WIDE R12, R3, 0x4, R16 ;  /* 0x00000004030c7825 */ /* 0x000fcc00078e0210 */
[----:B------:R-:W3:Y:S01]  /*0560*/  LDG.E.EL.128 R12, desc[UR4][R12.64] ;  /* 0x000000040c0c7981 */ /* 0x000ee2000c2e1d00 */
[----:B------:R-:W-:-:S04]  /*0570*/  IMAD.WIDE R16, R3, 0x4, R22 ;  /* 0x0000000403107825 */ /* 0x000fc800078e0216 */
[----:B------:R-:W-:-:S04]  /*0580*/  IMAD.WIDE R22, R3, 0x4, R32 ;  /* 0x0000000403167825 */ /* 0x000fc800078e0220 */
[----:B--2---:R-:W-:Y:S01]  /*0590*/  FFMA R4, R4, R21, R8 ;  /* 0x0000001504047223 */ /* 0x004fe20000000008 */
[----:B------:R-:W-:Y:S01]  /*05a0*/  FFMA R5, R5, R18, R9 ;  /* 0x0000001205057223 */ /* 0x000fe20000000009 */
[----:B------:R-:W2:Y:S04]  /*05b0*/  LDG.E.EL.128 R20, desc[UR4][R22.64] ;  /* 0x0000000416147981 */ /* 0x000ea8000c2e1d00 */
[----:B------:R-:W2:Y:S01]  /*05c0*/  LDG.E.EL.128 R16, desc[UR4][R16.64] ;  /* 0x0000000410107981 */ /* 0x000ea2000c2e1d00 */
[----:B---3--:R-:W-:Y:S01]  /*05d0*/  FADD R3, R12, 9.9999997473787516356e-06 ;  /* 0x3727c5ac0c037421 */ /* 0x008fe20000000000 */
[----:B------:R-:W-:Y:S01]  /*05e0*/  FADD R14, R14, 9.9999997473787516356e-06 ;  /* 0x3727c5ac0e0e7421 */ /* 0x000fe20000000000 */
[----:B------:R-:W-:-:S04]  /*05f0*/  FADD R8, R13, 9.9999997473787516356e-06 ;  /* 0x3727c5ac0d087421 */ /* 0x000fc80000000000 */
[----:B------:R-:W0:Y:S01]  /*0600*/  MUFU.SQRT R3, R3 ;  /* 0x0000000300037308 */ /* 0x000e220000002000 */
[----:B------:R-:W-:Y:S01]  /*0610*/  FADD R15, R15, 9.9999997473787516356e-06 ;  /* 0x3727c5ac0f0f7421 */ /* 0x000fe20000000000 */
[----:B------:R-:W-:-:S06]  /*0620*/  FFMA R6, R6, R25, R10 ;  /* 0x0000001906067223 */ /* 0x000fcc000000000a */
[----:B------:R-:W1:Y:S08]  /*0630*/  MUFU.SQRT R9, R14 ;  /* 0x0000000e00097308 */ /* 0x000e700000002000 */
[----:B------:R-:W3:Y:S01]  /*0640*/  MUFU.SQRT R8, R8 ;  /* 0x0000000800087308 */ /* 0x000ee20000002000 */
[----:B0-----:R-:W-:-:S07]  /*0650*/  FSETP.GT.AND P6, PT, R3, 8.50705917302346158658e+37, PT ;  /* 0x7e8000000300780b */ /* 0x001fce0003fc4000 */
[----:B------:R-:W0:Y:S01]  /*0660*/  MUFU.SQRT R10, R15 ;  /* 0x0000000f000a7308 */ /* 0x000e220000002000 */
[C---:B-1----:R-:W-:Y:S02]  /*0670*/  FSETP.GT.AND P3, PT, R9.reuse, 8.50705917302346158658e+37, PT ;  /* 0x7e8000000900780b */ /* 0x042fe40003f64000 */
[----:B------:R-:W-:Y:S02]  /*0680*/  FSETP.GEU.AND P0, PT, R9, 1.175494350822287508e-38, PT ;  /* 0x008000000900780b */ /* 0x000fe40003f0e000 */
[C---:B---3--:R-:W-:Y:S01]  /*0690*/  FSETP.GT.AND P5, PT, R8.reuse, 8.50705917302346158658e+37, PT ;  /* 0x7e8000000800780b */ /* 0x048fe20003fa4000 */
[----:B------:R-:W-:Y:S01]  /*06a0*/  FFMA R7, R7, R28, R11 ;  /* 0x0000001c07077223 */ /* 0x000fe2000000000b */
[----:B------:R-:W-:Y:S02]  /*06b0*/  FSETP.GEU.AND P1, PT, R8, 1.175494350822287508e-38, PT ;  /* 0x008000000800780b */ /* 0x000fe40003f2e000 */
[C---:B------:R-:W-:Y:S01]  /*06c0*/  FSETP.GEU.AND P4, PT, R3.reuse, 1.175494350822287508e-38, PT ;  /* 0x008000000300780b */ /* 0x040fe20003f8e000 */
[----:B------:R-:W-:Y:S01]  /*06d0*/  @P6 FMUL R3, R3, 0.25 ;  /* 0x3e80000003036820 */ /* 0x000fe20000400000 */
[----:B0-----:R-:W-:-:S02]  /*06e0*/  FSETP.GT.AND P2, PT, R10, 8.50705917302346158658e+37, PT ;  /* 0x7e8000000a00780b */ /* 0x001fc40003f44000 */
[----:B------:R-:W-:Y:S02]  /*06f0*/  FSEL R11, R0, 1, P6 ;  /* 0x3f800000000b7808 */ /* 0x000fe40003000000 */
[----:B------:R-:W-:Y:S01]  /*0700*/  FSETP.GEU.AND P6, PT, R10, 1.175494350822287508e-38, PT ;  /* 0x008000000a00780b */ /* 0x000fe20003fce000 */
[----:B------:R-:W-:Y:S02]  /*0710*/  @P3 FMUL R9, R9, 0.25 ;  /* 0x3e80000009093820 */ /* 0x000fe40000400000 */
[----:B------:R-:W-:Y:S02]  /*0720*/  @P5 FMUL R8, R8, 0.25 ;  /* 0x3e80000008085820 */ /* 0x000fe40000400000 */
[----:B------:R-:W-:Y:S02]  /*0730*/  @!P0 FMUL R9, R9, 16777216 ;  /* 0x4b80000009098820 */ /* 0x000fe40000400000 */
[----:B------:R-:W-:Y:S02]  /*0740*/  @!P1 FMUL R8, R8, 16777216 ;  /* 0x4b80000008089820 */ /* 0x000fe40000400000 */
[----:B------:R-:W-:Y:S01]  /*0750*/  @P2 FMUL R10, R10, 0.25 ;  /* 0x3e8000000a0a2820 */ /* 0x000fe20000400000 */
[----:B------:R-:W-:Y:S01]  /*0760*/  @!P4 FMUL R3, R3, 16777216 ;  /* 0x4b8000000303c820 */ /* 0x000fe20000400000 */
[----:B------:R-:W0:Y:S02]  /*0770*/  MUFU.RCP R9, R9 ;  /* 0x0000000900097308 */ /* 0x000e240000001000 */
[----:B------:R-:W-:Y:S01]  /*0780*/  @!P6 FMUL R10, R10, 16777216 ;  /* 0x4b8000000a0ae820 */ /* 0x000fe20000400000 */
[----:B------:R-:W-:-:S05]  /*0790*/  FSEL R14, R0, 1, P3 ;  /* 0x3f800000000e7808 */ /* 0x000fca0001800000 */
[----:B------:R-:W1:Y:S01]  /*07a0*/  MUFU.RCP R8, R8 ;  /* 0x0000000800087308 */ /* 0x000e620000001000 */
[----:B------:R-:W-:-:S07]  /*07b0*/  @!P0 FMUL R14, R14, 16777216 ;  /* 0x4b8000000e0e8820 */ /* 0x000fce0000400000 */
[----:B------:R3:W4:Y:S01]  /*07c0*/  MUFU.RCP R12, R3 ;  /* 0x00000003000c7308 */ /* 0x0007220000001000 */
[----:B------:R-:W-:-:S07]  /*07d0*/  FSEL R13, R0, 1, P2 ;  /* 0x3f800000000d7808 */ /* 0x000fce0001000000 */
[----:B------:R-:W5:Y:S01]  /*07e0*/  MUFU.RCP R10, R10 ;  /* 0x0000000a000a7308 */ /* 0x000f620000001000 */
[----:B---3--:R-:W-:Y:S01]  /*07f0*/  FSEL R3, R0, 1, P5 ;  /* 0x3f80000000037808 */ /* 0x008fe20002800000 */
[----:B------:R-:W-:Y:S01]  /*0800*/  FADD R26, R30, -R26 ;  /* 0x8000001a1e1a7221 */ /* 0x000fe20000000000 */
[----:B0-----:R-:W-:Y:S01]  /*0810*/  FMUL R9, R9, R14 ;  /* 0x0000000e09097220 */ /* 0x001fe20000400000 */
[----:B------:R-:W-:Y:S01]  /*0820*/  @!P4 FMUL R11, R11, 16777216 ;  /* 0x4b8000000b0bc820 */ /* 0x000fe20000400000 */
[----:B------:R-:W-:Y:S01]  /*0830*/  FSETP.GTU.AND P3, PT, R7, RZ, PT ;  /* 0x000000ff0700720b */ /* 0x000fe20003f6c000 */
[----:B------:R-:W-:Y:S01]  /*0840*/  @!P1 FMUL R3, R3, 16777216 ;  /* 0x4b80000003039820 */ /* 0x000fe20000400000 */
[----:B------:R-:W-:Y:S01]  /*0850*/  @!P6 FMUL R13, R13, 16777216 ;  /* 0x4b8000000d0de820 */ /* 0x000fe20000400000 */
[----:B------:R-:W-:Y:S01]  /*0860*/  FMUL R9, R9, R26 ;  /* 0x0000001a09097220 */ /* 0x000fe20000400000 */
[----:B------:R-:W-:Y:S01]  /*0870*/  FSETP.GTU.AND P5, PT, R6, RZ, PT ;  /* 0x000000ff0600720b */ /* 0x000fe20003fac000 */
[----:B-1----:R-:W-:Y:S01]  /*0880*/  FMUL R8, R8, R3 ;  /* 0x0000000308087220 */ /* 0x002fe20000400000 */
[----:B----4-:R-:W-:Y:S01]  /*0890*/  FMUL R11, R12, R11 ;  /* 0x0000000b0c0b7220 */ /* 0x010fe20000400000 */
[----:B------:R-:W-:Y:S01]  /*08a0*/  FSEL R7, R7, RZ, P3 ;  /* 0x000000ff07077208 */ /* 0x000fe20001800000 */
[----:B------:R-:W-:Y:S01]  /*08b0*/  FADD R27, R31, -R27 ;  /* 0x8000001b1f1b7221 */ /* 0x000fe20000000000 */
[----:B------:R-:W-:Y:S01]  /*08c0*/  FMUL R8, R8, R29 ;  /* 0x0000001d08087220 */ /* 0x000fe20000400000 */
[----:B-----5:R-:W-:Y:S01]  /*08d0*/  FMUL R10, R10, R13 ;  /* 0x0000000d0a0a7220 */ /* 0x020fe20000400000 */
[----:B------:R-:W-:Y:S01]  /*08e0*/  FSEL R6, R6, RZ, P5 ;  /* 0x000000ff06067208 */ /* 0x000fe20002800000 */
[----:B------:R-:W-:Y:S01]  /*08f0*/  FMUL R11, R11, R24 ;  /* 0x000000180b0b7220 */ /* 0x000fe20000400000 */
[----:B------:R-:W-:Y:S01]  /*0900*/  FSETP.GTU.AND P0, PT, R5, RZ, PT ;  /* 0x000000ff0500720b */ /* 0x000fe20003f0c000 */
[----:B------:R-:W0:Y:S01]  /*0910*/  LDC.64 R12, c[0x0][0x238] ;  /* 0x00008e00ff0c7b82 */ /* 0x000e220000000a00 */
[----:B------:R-:W-:Y:S01]  /*0920*/  FSETP.GEU.AND P5, PT, R7, 6, PT ;  /* 0x40c000000700780b */ /* 0x000fe20003fae000 */
[----:B------:R-:W-:Y:S01]  /*0930*/  FMUL R10, R10, R27 ;  /* 0x0000001b0a0a7220 */ /* 0x000fe20000400000 */
[----:B------:R-:W-:-:S02]  /*0940*/  FSETP.GTU.AND P4, PT, R4, RZ, PT ;  /* 0x000000ff0400720b */ /* 0x000fc40003f8c000 */
[----:B------:R-:W-:Y:S02]  /*0950*/  FSEL R5, R5, RZ, P0 ;  /* 0x000000ff05057208 */ /* 0x000fe40000000000 */
[----:B------:R-:W-:Y:S02]  /*0960*/  FSETP.GEU.AND P0, PT, R6, 6, PT ;  /* 0x40c000000600780b */ /* 0x000fe40003f0e000 */
[----:B------:R-:W-:Y:S02]  /*0970*/  FSEL R4, R4, RZ, P4 ;  /* 0x000000ff04047208 */ /* 0x000fe40002000000 */
[----:B------:R-:W-:-:S04]  /*0980*/  FSETP.NAN.AND P4, PT, R7, R7, PT ;  /* 0x000000070700720b */ /* 0x000fc80003f88000 */
[----:B------:R-:W-:Y:S01]  /*0990*/  @P5 SEL R7, R7, 0x40c00000, P4 ;  /* 0x40c0000007075807 */ /* 0x000fe20002000000 */
[----:B0-----:R-:W-:-:S04]  /*09a0*/  IMAD.WIDE R2, R2, 0x4, R12 ;  /* 0x0000000402027825 */ /* 0x001fc800078e020c */
[----:B--2---:R-:W-:Y:S01]  /*09b0*/  FFMA R9, R18, R9, R22 ;  /* 0x0000000912097223 */ /* 0x004fe20000000016 */
[----:B------:R-:W-:Y:S01]  /*09c0*/  FFMA R8, R17, R8, R21 ;  /* 0x0000000811087223 */ /* 0x000fe20000000015 */
[----:B------:R-:W-:Y:S01]  /*09d0*/  FFMA R11, R16, R11, R20 ;  /* 0x0000000b100b7223 */ /* 0x000fe20000000014 */
[----:B------:R-:W-:Y:S02]  /*09e0*/  FFMA R19, R19, R10, R23 ;  /* 0x0000000a13137223 */ /* 0x000fe40000000017 */
[C---:B------:R-:W-:Y:S02]  /*09f0*/  FSETP.GTU.AND P1, PT, R9.reuse, RZ, PT ;  /* 0x000000ff0900720b */ /* 0x040fe40003f2c000 */
[----:B------:R-:W-:Y:S02]  /*0a00*/  FSETP.GTU.AND P2, PT, R8, RZ, PT ;  /* 0x000000ff0800720b */ /* 0x000fe40003f4c000 */
[----:B------:R-:W-:Y:S02]  /*0a10*/  FSEL R10, R9, RZ, P1 ;  /* 0x000000ff090a7208 */ /* 0x000fe40000800000 */
[----:B------:R-:W-:-:S02]  /*0a20*/  FSETP.GTU.AND P3, PT, R11, RZ, PT ;  /* 0x000000ff0b00720b */ /* 0x000fc40003f6c000 */
[----:B------:R-:W-:Y:S02]  /*0a30*/  FSETP.GEU.AND P1, PT, R5, 6, PT ;  /* 0x40c000000500780b */ /* 0x000fe40003f2e000 */
[----:B------:R-:W-:Y:S02]  /*0a40*/  FSETP.GTU.AND P6, PT, R19, RZ, PT ;  /* 0x000000ff1300720b */ /* 0x000fe40003fcc000 */
[----:B------:R-:W-:Y:S02]  /*0a50*/  FSEL R9, R8, RZ, P2 ;  /* 0x000000ff08097208 */ /* 0x000fe40001000000 */
[----:B------:R-:W-:Y:S02]  /*0a60*/  FSEL R8, R11, RZ, P3 ;  /* 0x000000ff0b087208 */ /* 0x000fe40001800000 */
[----:B------:R-:W-:Y:S02]  /*0a70*/  FSETP.NAN.AND P2, PT, R6, R6, PT ;  /* 0x000000060600720b */ /* 0x000fe40003f48000 */
[----:B------:R-:W-:-:S02]  /*0a80*/  FSETP.GEU.AND P3, PT, R4, 6, PT ;  /* 0x40c000000400780b */ /* 0x000fc40003f6e000 */
[----:B------:R-:W-:Y:S02]  /*0a90*/  FSETP.GEU.AND P5, PT, R10, 6, PT ;  /* 0x40c000000a00780b */ /* 0x000fe40003fae000 */
[----:B------:R-:W-:Y:S02]  /*0aa0*/  FSEL R11, R19, RZ, P6 ;  /* 0x000000ff130b7208 */ /* 0x000fe40003000000 */
[----:B------:R-:W-:Y:S02]  /*0ab0*/  FSETP.NAN.AND P6, PT, R5, R5, PT ;  /* 0x000000050500720b */ /* 0x000fe40003fc8000 */
[----:B------:R-:W-:Y:S02]  /*0ac0*/  @P0 SEL R6, R6, 0x40c00000, P2 ;  /* 0x40c0000006060807 */ /* 0x000fe40001000000 */
[----:B------:R-:W-:Y:S02]  /*0ad0*/  FSETP.GEU.AND P4, PT, R9, 6, PT ;  /* 0x40c000000900780b */ /* 0x000fe40003f8e000 */
[----:B------:R-:W-:-:S02]  /*0ae0*/  FSETP.GEU.AND P2, PT, R8, 6, PT ;  /* 0x40c000000800780b */ /* 0x000fc40003f4e000 */
[----:B------:R-:W-:Y:S02]  /*0af0*/  FSETP.GEU.AND P0, PT, R11, 6, PT ;  /* 0x40c000000b00780b */ /* 0x000fe40003f0e000 */
[----:B------:R-:W-:Y:S02]  /*0b00*/  @P1 SEL R5, R5, 0x40c00000, P6 ;  /* 0x40c0000005051807 */ /* 0x000fe40003000000 */
[----:B------:R-:W-:Y:S02]  /*0b10*/  FSETP.NAN.AND P6, PT, R4, R4, PT ;  /* 0x000000040400720b */ /* 0x000fe40003fc8000 */
[----:B------:R-:W-:Y:S02]  /*0b20*/  FSETP.NAN.AND P1, PT, R10, R10, PT ;  /* 0x0000000a0a00720b */ /* 0x000fe40003f28000 */
[----:B------:R-:W-:Y:S02]  /*0b30*/  @P3 SEL R4, R4, 0x40c00000, P6 ;  /* 0x40c0000004043807 */ /* 0x000fe40003000000 */
[----:B------:R-:W-:-:S02]  /*0b40*/  @P5 SEL R10, R10, 0x40c00000, P1 ;  /* 0x40c000000a0a5807 */ /* 0x000fc40000800000 */
[----:B------:R-:W-:Y:S02]  /*0b50*/  FSETP.NAN.AND P6, PT, R9, R9, PT ;  /* 0x000000090900720b */ /* 0x000fe40003fc8000 */
[C---:B------:R-:W-:Y:S02]  /*0b60*/  FSETP.NAN.AND P3, PT, R8.reuse, R8, PT ;  /* 0x000000080800720b */ /* 0x040fe40003f68000 */
[----:B------:R-:W-:Y:S02]  /*0b70*/  FSETP.NAN.AND P1, PT, R11, R11, PT ;  /* 0x0000000b0b00720b */ /* 0x000fe40003f28000 */
[----:B------:R-:W-:Y:S02]  /*0b80*/  @P4 SEL R9, R9, 0x40c00000, P6 ;  /* 0x40c0000009094807 */ /* 0x000fe40003000000 */
[----:B------:R-:W-:Y:S02]  /*0b90*/  @P2 SEL R8, R8, 0x40c00000, P3 ;  /* 0x40c0000008082807 */ /* 0x000fe40001800000 */
[----:B------:R-:W-:Y:S01]  /*0ba0*/  @P0 SEL R11, R11, 0x40c00000, P1 ;  /* 0x40c000000b0b0807 */ /* 0x000fe20000800000 */
[----:B------:R-:W-:Y:S04]  /*0bb0*/  STG.E.128 desc[UR4][R2.64], R4 ;  /* 0x0000000402007986 */ /* 0x000fe8000c101d04 */
[----:B------:R-:W-:Y:S01]  /*0bc0*/  STG.E.128 desc[UR4][R2.64+0x800], R8 ;  /* 0x0008000802007986 */ /* 0x000fe2000c101d04 */
[----:B------:R-:W-:Y:S05]  /*0bd0*/  EXIT ;  /* 0x000000000000794d */ /* 0x000fea0003800000 */
.L_x_0:
[----:B------:R-:W-:-:S00]  /*0be0*/  BRA `(.L_x_0) ;  /* 0xfffffffc00fc7947 */ /* 0x000fc0000383ffff */
[----:B------:R-:W-:-:S00]  /*0bf0*/  NOP ;  /* 0x0000000000007918 */ /* 0x000fc00000000000 */
        /* <DEDUP_REMOVED lines=8> */
.L_x_1:


//--------------------- .nv.global.init           --------------------------
	.section	.nv.global.init,"aw",@progbits
.nv.global.init:
	.type		_$_str,@object
	.size		_$_str,(_$_str_$_2 - _$_str)
_$_str:
        /*0000*/ 	.byte	0x5f, 0x5f, 0x43, 0x55, 0x44, 0x41, 0x5f, 0x46, 0x54, 0x5a, 0x00
	.type		_$_str_$_2,@object
	.size		_$_str_$_2,(.L_1 - _$_str_$_2)
_$_str_$_2:
        /*000b*/ 	.byte	0x5f, 0x5f, 0x43, 0x55, 0x44, 0x41, 0x5f, 0x50, 0x52, 0x45, 0x43, 0x5f, 0x53, 0x51, 0x52, 0x54
        /*001b*/ 	.byte	0x00
.L_1:


//--------------------- .nv.constant0.triton_poi_fused__native_batch_norm_legit_no_training_hardtanh_10 --------------------------
	.section	.nv.constant0.triton_poi_fused__native_batch_norm_legit_no_training_hardtanh_10,"a",@progbits
	.sectionflags	@""
	.align	4
.nv.constant0.triton_poi_fused__native_batch_norm_legit_no_training_hardtanh_10:
	.zero		580
